//
// Generated by NVIDIA NVVM Compiler
//
// Compiler Build ID: CL-36424714
// Cuda compilation tools, release 13.0, V13.0.88
// Based on NVVM 20.0.0
//

.version 9.0
.target sm_100
.address_size 64

	// .globl	_Z10gemm_naivePfS_S_i

.visible .entry _Z10gemm_naivePfS_S_i(
	.param .u64 .ptr .align 1 _Z10gemm_naivePfS_S_i_param_0,
	.param .u64 .ptr .align 1 _Z10gemm_naivePfS_S_i_param_1,
	.param .u64 .ptr .align 1 _Z10gemm_naivePfS_S_i_param_2,
	.param .u32 _Z10gemm_naivePfS_S_i_param_3
)
{
	.reg .pred 	%p<10>;
	.reg .b32 	%r<40>;
	.reg .b32 	%f<67>;
	.reg .b64 	%rd<67>;

	ld.param.u64 	%rd14, [_Z10gemm_naivePfS_S_i_param_0];
	ld.param.u64 	%rd15, [_Z10gemm_naivePfS_S_i_param_1];
	ld.param.u32 	%r18, [_Z10gemm_naivePfS_S_i_param_3];
	cvta.to.global.u64 	%rd1, %rd15;
	cvta.to.global.u64 	%rd2, %rd14;
	mov.u32 	%r19, %ctaid.y;
	mov.u32 	%r20, %ntid.y;
	mov.u32 	%r21, %tid.y;
	mad.lo.s32 	%r1, %r19, %r20, %r21;
	mov.u32 	%r22, %ctaid.x;
	mov.u32 	%r23, %ntid.x;
	mov.u32 	%r24, %tid.x;
	mad.lo.s32 	%r2, %r22, %r23, %r24;
	max.s32 	%r25, %r1, %r2;
	setp.ge.s32 	%p1, %r25, %r18;
	@%p1 bra 	$L__BB0_13;
	mul.lo.s32 	%r3, %r18, %r1;
	and.b32  	%r4, %r18, 7;
	setp.lt.u32 	%p2, %r18, 8;
	mov.f32 	%f66, 0f00000000;
	mov.b32 	%r38, 0;
	@%p2 bra 	$L__BB0_4;
	and.b32  	%r38, %r18, 2147483640;
	neg.s32 	%r36, %r38;
	mul.wide.s32 	%rd16, %r18, 4;
	add.s64 	%rd3, %rd1, %rd16;
	shl.b32 	%r7, %r18, 3;
	mul.wide.s32 	%rd17, %r18, 8;
	add.s64 	%rd4, %rd1, %rd17;
	mul.wide.s32 	%rd18, %r18, 12;
	add.s64 	%rd5, %rd1, %rd18;
	mul.wide.s32 	%rd19, %r18, 16;
	add.s64 	%rd6, %rd1, %rd19;
	mul.wide.s32 	%rd20, %r18, 20;
	add.s64 	%rd7, %rd1, %rd20;
	mul.wide.s32 	%rd21, %r18, 24;
	add.s64 	%rd8, %rd1, %rd21;
	mul.wide.s32 	%rd22, %r18, 28;
	add.s64 	%rd9, %rd1, %rd22;
	mul.wide.u32 	%rd23, %r3, 4;
	add.s64 	%rd24, %rd23, %rd2;
	add.s64 	%rd66, %rd24, 16;
	mov.f32 	%f66, 0f00000000;
	mov.u32 	%r35, %r2;
$L__BB0_3:
	.pragma "nounroll";
	mul.wide.s32 	%rd25, %r35, 4;
	add.s64 	%rd26, %rd3, %rd25;
	add.s64 	%rd27, %rd4, %rd25;
	add.s64 	%rd28, %rd5, %rd25;
	add.s64 	%rd29, %rd6, %rd25;
	add.s64 	%rd30, %rd7, %rd25;
	add.s64 	%rd31, %rd8, %rd25;
	add.s64 	%rd32, %rd9, %rd25;
	add.s64 	%rd33, %rd1, %rd25;
	ld.global.f32 	%f16, [%rd66+-16];
	ld.global.f32 	%f17, [%rd33];
	fma.rn.f32 	%f18, %f16, %f17, %f66;
	ld.global.f32 	%f19, [%rd66+-12];
	ld.global.f32 	%f20, [%rd26];
	fma.rn.f32 	%f21, %f19, %f20, %f18;
	ld.global.f32 	%f22, [%rd66+-8];
	ld.global.f32 	%f23, [%rd27];
	fma.rn.f32 	%f24, %f22, %f23, %f21;
	ld.global.f32 	%f25, [%rd66+-4];
	ld.global.f32 	%f26, [%rd28];
	fma.rn.f32 	%f27, %f25, %f26, %f24;
	ld.global.f32 	%f28, [%rd66];
	ld.global.f32 	%f29, [%rd29];
	fma.rn.f32 	%f30, %f28, %f29, %f27;
	ld.global.f32 	%f31, [%rd66+4];
	ld.global.f32 	%f32, [%rd30];
	fma.rn.f32 	%f33, %f31, %f32, %f30;
	ld.global.f32 	%f34, [%rd66+8];
	ld.global.f32 	%f35, [%rd31];
	fma.rn.f32 	%f36, %f34, %f35, %f33;
	ld.global.f32 	%f37, [%rd66+12];
	ld.global.f32 	%f38, [%rd32];
	fma.rn.f32 	%f66, %f37, %f38, %f36;
	add.s32 	%r36, %r36, 8;
	add.s32 	%r35, %r35, %r7;
	add.s64 	%rd66, %rd66, 32;
	setp.ne.s32 	%p3, %r36, 0;
	@%p3 bra 	$L__BB0_3;
$L__BB0_4:
	setp.eq.s32 	%p4, %r4, 0;
	@%p4 bra 	$L__BB0_12;
	and.b32  	%r13, %r18, 3;
	setp.lt.u32 	%p5, %r4, 4;
	@%p5 bra 	$L__BB0_7;
	add.s32 	%r27, %r38, %r3;
	mul.wide.u32 	%rd34, %r27, 4;
	add.s64 	%rd35, %rd2, %rd34;
	ld.global.f32 	%f40, [%rd35];
	mad.lo.s32 	%r28, %r38, %r18, %r2;
	mul.wide.s32 	%rd36, %r28, 4;
	add.s64 	%rd37, %rd1, %rd36;
	ld.global.f32 	%f41, [%rd37];
	fma.rn.f32 	%f42, %f40, %f41, %f66;
	cvt.u64.u32 	%rd38, %r3;
	cvt.u64.u32 	%rd39, %r38;
	add.s64 	%rd40, %rd39, %rd38;
	shl.b64 	%rd41, %rd40, 2;
	add.s64 	%rd42, %rd2, %rd41;
	ld.global.f32 	%f43, [%rd42+4];
	mul.wide.s32 	%rd43, %r18, 4;
	add.s64 	%rd44, %rd37, %rd43;
	ld.global.f32 	%f44, [%rd44];
	fma.rn.f32 	%f45, %f43, %f44, %f42;
	ld.global.f32 	%f46, [%rd42+8];
	add.s64 	%rd45, %rd44, %rd43;
	ld.global.f32 	%f47, [%rd45];
	fma.rn.f32 	%f48, %f46, %f47, %f45;
	ld.global.f32 	%f49, [%rd42+12];
	add.s64 	%rd46, %rd45, %rd43;
	ld.global.f32 	%f50, [%rd46];
	fma.rn.f32 	%f66, %f49, %f50, %f48;
	add.s32 	%r38, %r38, 4;
$L__BB0_7:
	setp.eq.s32 	%p6, %r13, 0;
	@%p6 bra 	$L__BB0_12;
	setp.eq.s32 	%p7, %r13, 1;
	@%p7 bra 	$L__BB0_10;
	add.s32 	%r29, %r38, %r3;
	mul.wide.u32 	%rd47, %r29, 4;
	add.s64 	%rd48, %rd2, %rd47;
	ld.global.f32 	%f52, [%rd48];
	mad.lo.s32 	%r30, %r38, %r18, %r2;
	mul.wide.s32 	%rd49, %r30, 4;
	add.s64 	%rd50, %rd1, %rd49;
	ld.global.f32 	%f53, [%rd50];
	fma.rn.f32 	%f54, %f52, %f53, %f66;
	cvt.u64.u32 	%rd51, %r3;
	cvt.u64.u32 	%rd52, %r38;
	add.s64 	%rd53, %rd52, %rd51;
	shl.b64 	%rd54, %rd53, 2;
	add.s64 	%rd55, %rd2, %rd54;
	ld.global.f32 	%f55, [%rd55+4];
	mul.wide.s32 	%rd56, %r18, 4;
	add.s64 	%rd57, %rd50, %rd56;
	ld.global.f32 	%f56, [%rd57];
	fma.rn.f32 	%f66, %f55, %f56, %f54;
	add.s32 	%r38, %r38, 2;
$L__BB0_10:
	and.b32  	%r31, %r18, 1;
	setp.eq.b32 	%p8, %r31, 1;
	not.pred 	%p9, %p8;
	@%p9 bra 	$L__BB0_12;
	add.s32 	%r32, %r38, %r3;
	mul.wide.u32 	%rd58, %r32, 4;
	add.s64 	%rd59, %rd2, %rd58;
	ld.global.f32 	%f57, [%rd59];
	mad.lo.s32 	%r33, %r38, %r18, %r2;
	mul.wide.s32 	%rd60, %r33, 4;
	add.s64 	%rd61, %rd1, %rd60;
	ld.global.f32 	%f58, [%rd61];
	fma.rn.f32 	%f66, %f57, %f58, %f66;
$L__BB0_12:
	ld.param.u64 	%rd65, [_Z10gemm_naivePfS_S_i_param_2];
	add.s32 	%r34, %r3, %r2;
	cvta.to.global.u64 	%rd62, %rd65;
	mul.wide.s32 	%rd63, %r34, 4;
	add.s64 	%rd64, %rd62, %rd63;
	st.global.f32 	[%rd64], %f66;
$L__BB0_13:
	ret;

}


// ===== COMPILED SASS (sm_100) =====

	.target	sm_100

	.elftype	@"ET_EXEC"


//--------------------- .note.nv.tkinfo           --------------------------
	.section	.note.nv.tkinfo,"",@"SHT_NOTE"
	.sectionflags	@"SHF_NOTE_NV_TKINFO"
	.tkinfo
        /*0018*/ 	.word	0x00000002
        /*0030*/ 	.string	""
        /*0030*/ 	.string	"ptxas"
        /*0030*/ 	.string	"Cuda compilation tools, release 13.0, V13.0.88"
        /*0030*/ 	.string	"Build cuda_13.0.r13.0/compiler.36424714_0"
        /*0030*/ 	.string	"-arch sm_100 -m 64 "



//--------------------- .note.nv.cuinfo           --------------------------
	.section	.note.nv.cuinfo,"",@"SHT_NOTE"
	.sectionflags	@"SHF_NOTE_NV_CUINFO"
        /*0018*/ 	.short	0x0002
        /*001a*/ 	.short	0x0064
        /*001c*/ 	.short	0x0082
	.zero		2


//--------------------- .nv.info                  --------------------------
	.section	.nv.info,"",@"SHT_CUDA_INFO"
	.align	4


	//----- nvinfo : EIATTR_REGCOUNT
	.align		4
        /*0000*/ 	.byte	0x04, 0x2f
        /*0002*/ 	.short	(.L_1 - .L_0)
	.align		4
.L_0:
        /*0004*/ 	.word	index@(_Z10gemm_naivePfS_S_i)
        /*0008*/ 	.word	0x0000001e


	//----- nvinfo : EIATTR_FRAME_SIZE
	.align		4
.L_1:
        /*000c*/ 	.byte	0x04, 0x11
        /*000e*/ 	.short	(.L_3 - .L_2)
	.align		4
.L_2:
        /*0010*/ 	.word	index@(_Z10gemm_naivePfS_S_i)
        /*0014*/ 	.word	0x00000000


	//----- nvinfo : EIATTR_MIN_STACK_SIZE
	.align		4
.L_3:
        /*0018*/ 	.byte	0x04, 0x12
        /*001a*/ 	.short	(.L_5 - .L_4)
	.align		4
.L_4:
        /*001c*/ 	.word	index@(_Z10gemm_naivePfS_S_i)
        /*0020*/ 	.word	0x00000000
.L_5:


//--------------------- .nv.compat                --------------------------
	.section	.nv.compat,"",@"SHT_CUDA_COMPAT_INFO"
	.align	4
        /*0000*/ 	.byte	0x02, 0x09, 0x00, 0x00, 0x02, 0x02, 0x01, 0x00, 0x02, 0x05, 0x05, 0x00, 0x03, 0x07, 0x01, 0x01
        /*0010*/ 	.byte	0x02, 0x03, 0x00, 0x00, 0x02, 0x06, 0x01, 0x00, 0x04, 0x0b, 0x08, 0x00, 0x09, 0x00, 0x00, 0x00
        /*0020*/ 	.byte	0x00, 0x00, 0x00, 0x00


//--------------------- .nv.info._Z10gemm_naivePfS_S_i --------------------------
	.section	.nv.info._Z10gemm_naivePfS_S_i,"",@"SHT_CUDA_INFO"
	.sectionflags	@""
	.align	4


	//----- nvinfo : EIATTR_CUDA_API_VERSION
	.align		4
        /*0000*/ 	.byte	0x04, 0x37
        /*0002*/ 	.short	(.L_7 - .L_6)
.L_6:
        /*0004*/ 	.word	0x00000082


	//----- nvinfo : EIATTR_KPARAM_INFO
	.align		4
.L_7:
        /*0008*/ 	.byte	0x04, 0x17
        /*000a*/ 	.short	(.L_9 - .L_8)
.L_8:
        /*000c*/ 	.word	0x00000000
        /*0010*/ 	.short	0x0003
        /*0012*/ 	.short	0x0018
        /*0014*/ 	.byte	0x00, 0xf0, 0x11, 0x00


	//----- nvinfo : EIATTR_KPARAM_INFO
	.align		4
.L_9:
        /*0018*/ 	.byte	0x04, 0x17
        /*001a*/ 	.short	(.L_11 - .L_10)
.L_10:
        /*001c*/ 	.word	0x00000000
        /*0020*/ 	.short	0x0002
        /*0022*/ 	.short	0x0010
        /*0024*/ 	.byte	0x00, 0xf5, 0x21, 0x00


	//----- nvinfo : EIATTR_KPARAM_INFO
	.align		4
.L_11:
        /*0028*/ 	.byte	0x04, 0x17
        /*002a*/ 	.short	(.L_13 - .L_12)
.L_12:
        /*002c*/ 	.word	0x00000000
        /*0030*/ 	.short	0x0001
        /*0032*/ 	.short	0x0008
        /*0034*/ 	.byte	0x00, 0xf5, 0x21, 0x00


	//----- nvinfo : EIATTR_KPARAM_INFO
	.align		4
.L_13:
        /*0038*/ 	.byte	0x04, 0x17
        /*003a*/ 	.short	(.L_15 - .L_14)
.L_14:
        /*003c*/ 	.word	0x00000000
        /*0040*/ 	.short	0x0000
        /*0042*/ 	.short	0x0000
        /*0044*/ 	.byte	0x00, 0xf5, 0x21, 0x00


	//----- nvinfo : EIATTR_SPARSE_MMA_MASK
	.align		4
.L_15:
        /*0048*/ 	.byte	0x03, 0x50
        /*004a*/ 	.short	0x0000


	//----- nvinfo : EIATTR_MAXREG_COUNT
	.align		4
        /*004c*/ 	.byte	0x03, 0x1b
        /*004e*/ 	.short	0x00ff


	//----- nvinfo : EIATTR_MERCURY_ISA_VERSION
	.align		4
        /*0050*/ 	.byte	0x03, 0x5f
        /*0052*/ 	.short	0x0101


	//----- nvinfo : EIATTR_VRC_CTA_INIT_COUNT
	.align		4
        /*0054*/ 	.byte	0x02, 0x4a
	.zero		1
	.zero		1


	//----- nvinfo : EIATTR_EXIT_INSTR_OFFSETS
	.align		4
        /*0058*/ 	.byte	0x04, 0x1c
        /*005a*/ 	.short	(.L_17 - .L_16)


	//   ....[0]....
.L_16:
        /*005c*/ 	.word	0x000000c0


	//   ....[1]....
        /*0060*/ 	.word	0x00000a90


	//----- nvinfo : EIATTR_CBANK_PARAM_SIZE
	.align		4
.L_17:
        /*0064*/ 	.byte	0x03, 0x19
        /*0066*/ 	.short	0x001c


	//----- nvinfo : EIATTR_PARAM_CBANK
	.align		4
        /*0068*/ 	.byte	0x04, 0x0a
        /*006a*/ 	.short	(.L_19 - .L_18)
	.align		4
.L_18:
        /*006c*/ 	.word	index@(.nv.constant0._Z10gemm_naivePfS_S_i)
        /*0070*/ 	.short	0x0380
        /*0072*/ 	.short	0x001c


	//----- nvinfo : EIATTR_SW_WAR
	.align		4
.L_19:
        /*0074*/ 	.byte	0x04, 0x36
        /*0076*/ 	.short	(.L_21 - .L_20)
.L_20:
        /*0078*/ 	.word	0x00000008
.L_21:


//--------------------- .nv.callgraph             --------------------------
	.section	.nv.callgraph,"",@"SHT_CUDA_CALLGRAPH"
	.align	4
	.sectionentsize	8
	.align		4
        /*0000*/ 	.word	0x00000000
	.align		4
        /*0004*/ 	.word	0xffffffff
	.align		4
        /*0008*/ 	.word	0x00000000
	.align		4
        /*000c*/ 	.word	0xfffffffe
	.align		4
        /*0010*/ 	.word	0x00000000
	.align		4
        /*0014*/ 	.word	0xfffffffd
	.align		4
        /*0018*/ 	.word	0x00000000
	.align		4
        /*001c*/ 	.word	0xfffffffc


//--------------------- .text._Z10gemm_naivePfS_S_i --------------------------
	.section	.text._Z10gemm_naivePfS_S_i,"ax",@progbits
	.align	128
        .global         _Z10gemm_naivePfS_S_i
        .type           _Z10gemm_naivePfS_S_i,@function
        .size           _Z10gemm_naivePfS_S_i,(.L_x_5 - _Z10gemm_naivePfS_S_i)
        .other          _Z10gemm_naivePfS_S_i,@"STO_CUDA_ENTRY STV_DEFAULT"
_Z10gemm_naivePfS_S_i:
.text._Z10gemm_naivePfS_S_i:
[----:B------:R-:W-:Y:S01]  /*0000*/  LDC R1, c[0x0][0x37c] ;  /* 0x0000df00ff017b82 */ /* 0x000fe20000000800 */
[----:B------:R-:W0:Y:S07]  /*0010*/  S2R R0, SR_TID.Y ;  /* 0x0000000000007919 */ /* 0x000e2e0000002200 */
[----:B------:R-:W0:Y:S01]  /*0020*/  S2UR UR4, SR_CTAID.Y ;  /* 0x00000000000479c3 */ /* 0x000e220000002600 */
[----:B------:R-:W1:Y:S01]  /*0030*/  LDCU UR20, c[0x0][0x398] ;  /* 0x00007300ff1477ac */ /* 0x000e620008000800 */
[----:B------:R-:W2:Y:S06]  /*0040*/  S2R R3, SR_TID.X ;  /* 0x0000000000037919 */ /* 0x000eac0000002100 */
[----:B------:R-:W0:Y:S08]  /*0050*/  LDC R13, c[0x0][0x364] ;  /* 0x0000d900ff0d7b82 */ /* 0x000e300000000800 */
[----:B------:R-:W2:Y:S08]  /*0060*/  S2UR UR5, SR_CTAID.X ;  /* 0x00000000000579c3 */ /* 0x000eb00000002500 */
[----:B------:R-:W2:Y:S01]  /*0070*/  LDC R2, c[0x0][0x360] ;  /* 0x0000d800ff027b82 */ /* 0x000ea20000000800 */
[----:B0-----:R-:W-:-:S02]  /*0080*/  IMAD R13, R13, UR4, R0 ;  /* 0x000000040d0d7c24 */ /* 0x001fc4000f8e0200 */
[----:B--2---:R-:W-:-:S05]  /*0090*/  IMAD R0, R2, UR5, R3 ;  /* 0x0000000502007c24 */ /* 0x004fca000f8e0203 */
[----:B------:R-:W-:-:S04]  /*00a0*/  VIMNMX R2, PT, PT, R13, R0, !PT ;  /* 0x000000000d027248 */ /* 0x000fc80007fe0100 */
[----:B-1----:R-:W-:-:S13]  /*00b0*/  ISETP.GE.AND P0, PT, R2, UR20, PT ;  /* 0x0000001402007c0c */ /* 0x002fda000bf06270 */
[----:B------:R-:W-:Y:S05]  /*00c0*/  @P0 EXIT ;  /* 0x000000000000094d */ /* 0x000fea0003800000 */
[----:B------:R-:W-:Y:S01]  /*00d0*/  UISETP.GE.U32.AND UP0, UPT, UR20, 0x8, UPT ;  /* 0x000000081400788c */ /* 0x000fe2000bf06070 */
[----:B------:R-:W-:Y:S02]  /*00e0*/  HFMA2 R12, -RZ, RZ, 0, 0 ;  /* 0x00000000ff0c7431 */ /* 0x000fe400000001ff */
[----:B------:R-:W-:Y:S01]  /*00f0*/  IMAD R13, R13, UR20, RZ ;  /* 0x000000140d0d7c24 */ /* 0x000fe2000f8e02ff */
[----:B------:R-:W-:Y:S01]  /*0100*/  UMOV UR4, URZ ;  /* 0x000000ff00047c82 */ /* 0x000fe20008000000 */
[----:B------:R-:W0:Y:S04]  /*0110*/  LDCU.64 UR18, c[0x0][0x358] ;  /* 0x00006b00ff1277ac */ /* 0x000e280008000a00 */
[----:B------:R-:W-:Y:S05]  /*0120*/  BRA.U !UP0, `(.L_x_0) ;  /* 0x0000000508047547 */ /* 0x000fea000b800000 */
[----:B------:R-:W1:Y:S01]  /*0130*/  LDCU.128 UR24, c[0x0][0x380] ;  /* 0x00007000ff1877ac */ /* 0x000e620008000c00 */
[----:B------:R-:W-:Y:S02]  /*0140*/  MOV R12, RZ ;  /* 0x000000ff000c7202 */ /* 0x000fe40000000f00 */
[----:B------:R-:W-:Y:S01]  /*0150*/  MOV R14, R0 ;  /* 0x00000000000e7202 */ /* 0x000fe20000000f00 */
[----:B------:R-:W-:-:S04]  /*0160*/  ULOP3.LUT UR4, UR20, 0x7ffffff8, URZ, 0xc0, !UPT ;  /* 0x7ffffff814047892 */ /* 0x000fc8000f8ec0ff */
[----:B------:R-:W-:Y:S01]  /*0170*/  UIADD3 UR5, UPT, UPT, -UR4, URZ, URZ ;  /* 0x000000ff04057290 */ /* 0x000fe2000fffe1ff */
[----:B-1----:R-:W-:Y:S01]  /*0180*/  MOV R2, UR24 ;  /* 0x0000001800027c02 */ /* 0x002fe20008000f00 */
[----:B------:R-:W-:Y:S01]  /*0190*/  UIMAD.WIDE UR6, UR20, 0x8, UR26 ;  /* 0x00000008140678a5 */ /* 0x000fe2000f8e021a */
[----:B------:R-:W-:Y:S01]  /*01a0*/  MOV R3, UR25 ;  /* 0x0000001900037c02 */ /* 0x000fe20008000f00 */
[----:B------:R-:W-:Y:S02]  /*01b0*/  UIMAD.WIDE UR8, UR20, 0xc, UR26 ;  /* 0x0000000c140878a5 */ /* 0x000fe4000f8e021a */
[----:B------:R-:W-:Y:S01]  /*01c0*/  UIMAD.WIDE UR10, UR20, 0x10, UR26 ;  /* 0x00000010140a78a5 */ /* 0x000fe2000f8e021a */
[----:B------:R-:W-:Y:S01]  /*01d0*/  IMAD.WIDE.U32 R2, R13, 0x4, R2 ;  /* 0x000000040d027825 */ /* 0x000fe200078e0002 */
[----:B------:R-:W-:Y:S02]  /*01e0*/  UIMAD.WIDE UR12, UR20, 0x14, UR26 ;  /* 0x00000014140c78a5 */ /* 0x000fe4000f8e021a */
[----:B------:R-:W-:Y:S01]  /*01f0*/  UIMAD.WIDE UR14, UR20, 0x18, UR26 ;  /* 0x00000018140e78a5 */ /* 0x000fe2000f8e021a */
[----:B------:R-:W-:Y:S01]  /*0200*/  IADD3 R2, P0, PT, R2, 0x10, RZ ;  /* 0x0000001002027810 */ /* 0x000fe20007f1e0ff */
[----:B------:R-:W-:-:S03]  /*0210*/  UIMAD.WIDE UR16, UR20, 0x1c, UR26 ;  /* 0x0000001c141078a5 */ /* 0x000fc6000f8e021a */
[----:B------:R-:W-:-:S09]  /*0220*/  IADD3.X R3, PT, PT, RZ, R3, RZ, P0, !PT ;  /* 0x00000003ff037210 */ /* 0x000fd200007fe4ff */
.L_x_1:
[----:B------:R-:W-:Y:S01]  /*0230*/  UIMAD.WIDE UR22, UR20, 0x4, UR26 ;  /* 0x00000004141678a5 */ /* 0x000fe2000f8e021a */
[----:B------:R-:W-:Y:S02]  /*0240*/  IMAD.MOV.U32 R23, RZ, RZ, 0x4 ;  /* 0x00000004ff177424 */ /* 0x000fe400078e00ff */
[----:B------:R-:W-:Y:S01]  /*0250*/  HFMA2 R11, -RZ, RZ, 0, 2.384185791015625e-07 ;  /* 0x00000004ff0b7431 */ /* 0x000fe200000001ff */
[----:B------:R-:W-:Y:S01]  /*0260*/  MOV R25, 0x4 ;  /* 0x0000000400197802 */ /* 0x000fe20000000f00 */
[----:B0-----:R-:W2:Y:S01]  /*0270*/  LDG.E R21, desc[UR18][R2.64+-0x10] ;  /* 0xfffff01202157981 */ /* 0x001ea2000c1e1900 */
[C---:B------:R-:W-:Y:S01]  /*0280*/  IMAD.WIDE R22, R14.reuse, R23, UR26 ;  /* 0x0000001a0e167e25 */ /* 0x040fe2000f8e0217 */
[----:B------:R-:W-:Y:S02]  /*0290*/  MOV R8, UR22 ;  /* 0x0000001600087c02 */ /* 0x000fe40008000f00 */
[----:B------:R-:W-:Y:S01]  /*02a0*/  MOV R9, UR23 ;  /* 0x0000001700097c02 */ /* 0x000fe20008000f00 */
[----:B------:R-:W3:Y:S02]  /*02b0*/  LDG.E R19, desc[UR18][R2.64+-0xc] ;  /* 0xfffff41202137981 */ /* 0x000ee4000c1e1900 */
[----:B------:R-:W-:-:S02]  /*02c0*/  IMAD.WIDE R8, R14, 0x4, R8 ;  /* 0x000000040e087825 */ /* 0x000fc400078e0208 */
[----:B------:R-:W2:Y:S01]  /*02d0*/  LDG.E R22, desc[UR18][R22.64] ;  /* 0x0000001216167981 */ /* 0x000ea2000c1e1900 */
[----:B------:R-:W-:Y:S01]  /*02e0*/  MOV R5, 0x4 ;  /* 0x0000000400057802 */ /* 0x000fe20000000f00 */
[C---:B------:R-:W-:Y:S02]  /*02f0*/  IMAD.WIDE R24, R14.reuse, R25, UR6 ;  /* 0x000000060e187e25 */ /* 0x040fe4000f8e0219 */
[----:B------:R0:W3:Y:S02]  /*0300*/  LDG.E R20, desc[UR18][R8.64] ;  /* 0x0000001208147981 */ /* 0x0000e4000c1e1900 */
[----:B------:R-:W-:Y:S02]  /*0310*/  IMAD.WIDE R10, R14, R11, UR8 ;  /* 0x000000080e0a7e25 */ /* 0x000fe4000f8e020b */
[----:B------:R-:W4:Y:S04]  /*0320*/  LDG.E R18, desc[UR18][R24.64] ;  /* 0x0000001218127981 */ /* 0x000f28000c1e1900 */
[----:B------:R-:W4:Y:S01]  /*0330*/  LDG.E R17, desc[UR18][R2.64+-0x8] ;  /* 0xfffff81202117981 */ /* 0x000f22000c1e1900 */
[----:B0-----:R-:W-:-:S02]  /*0340*/  HFMA2 R9, -RZ, RZ, 0, 2.384185791015625e-07 ;  /* 0x00000004ff097431 */ /* 0x001fc400000001ff */
[----:B------:R-:W-:Y:S01]  /*0350*/  IMAD.MOV.U32 R7, RZ, RZ, 0x4 ;  /* 0x00000004ff077424 */ /* 0x000fe200078e00ff */
[----:B------:R0:W5:Y:S01]  /*0360*/  LDG.E R16, desc[UR18][R10.64] ;  /* 0x000000120a107981 */ /* 0x000162000c1e1900 */
[----:B------:R-:W-:-:S03]  /*0370*/  IMAD.WIDE R4, R14, R5, UR10 ;  /* 0x0000000a0e047e25 */ /* 0x000fc6000f8e0205 */
[----:B------:R-:W5:Y:S01]  /*0380*/  LDG.E R15, desc[UR18][R2.64+-0x4] ;  /* 0xfffffc12020f7981 */ /* 0x000f62000c1e1900 */
[C---:B------:R-:W-:Y:S01]  /*0390*/  IMAD.WIDE R6, R14.reuse, R7, UR12 ;  /* 0x0000000c0e067e25 */ /* 0x040fe2000f8e0207 */
[----:B------:R-:W-:Y:S02]  /*03a0*/  MOV R27, 0x4 ;  /* 0x00000004001b7802 */ /* 0x000fe40000000f00 */
[----:B------:R1:W5:Y:S01]  /*03b0*/  LDG.E R4, desc[UR18][R4.64] ;  /* 0x0000001204047981 */ /* 0x000362000c1e1900 */
[----:B------:R-:W-:-:S03]  /*03c0*/  IMAD.WIDE R8, R14, R9, UR14 ;  /* 0x0000000e0e087e25 */ /* 0x000fc6000f8e0209 */
[----:B------:R-:W5:Y:S01]  /*03d0*/  LDG.E R23, desc[UR18][R2.64] ;  /* 0x0000001202177981 */ /* 0x000f62000c1e1900 */
[----:B0-----:R-:W-:-:S03]  /*03e0*/  IMAD.WIDE R10, R14, R27, UR16 ;  /* 0x000000100e0a7e25 */ /* 0x001fc6000f8e021b */
[----:B------:R-:W5:Y:S04]  /*03f0*/  LDG.E R7, desc[UR18][R6.64] ;  /* 0x0000001206077981 */ /* 0x000f68000c1e1900 */
[----:B------:R-:W5:Y:S04]  /*0400*/  LDG.E R24, desc[UR18][R2.64+0x4] ;  /* 0x0000041202187981 */ /* 0x000f68000c1e1900 */
[----:B------:R-:W5:Y:S04]  /*0410*/  LDG.E R8, desc[UR18][R8.64] ;  /* 0x0000001208087981 */ /* 0x000f68000c1e1900 */
[----:B------:R-:W5:Y:S04]  /*0420*/  LDG.E R25, desc[UR18][R2.64+0x8] ;  /* 0x0000081202197981 */ /* 0x000f68000c1e1900 */
[----:B------:R-:W5:Y:S04]  /*0430*/  LDG.E R10, desc[UR18][R10.64] ;  /* 0x000000120a0a7981 */ /* 0x000f68000c1e1900 */
[----:B------:R0:W5:Y:S01]  /*0440*/  LDG.E R27, desc[UR18][R2.64+0xc] ;  /* 0x00000c12021b7981 */ /* 0x000162000c1e1900 */
[----:B------:R-:W-:-:S04]  /*0450*/  UIADD3 UR5, UPT, UPT, UR5, 0x8, URZ ;  /* 0x0000000805057890 */ /* 0x000fc8000fffe0ff */
[----:B------:R-:W-:Y:S01]  /*0460*/  UISETP.NE.AND UP0, UPT, UR5, URZ, UPT ;  /* 0x000000ff0500728c */ /* 0x000fe2000bf05270 */
[----:B-1----:R-:W-:Y:S02]  /*0470*/  MOV R5, UR20 ;  /* 0x0000001400057c02 */ /* 0x002fe40008000f00 */
[----:B0-----:R-:W-:Y:S02]  /*0480*/  IADD3 R2, P0, PT, R2, 0x20, RZ ;  /* 0x0000002002027810 */ /* 0x001fe40007f1e0ff */
[----:B------:R-:W-:Y:S02]  /*0490*/  LEA R14, R5, R14, 0x3 ;  /* 0x0000000e050e7211 */ /* 0x000fe400078e18ff */
[----:B------:R-:W-:Y:S01]  /*04a0*/  IADD3.X R3, PT, PT, RZ, R3, RZ, P0, !PT ;  /* 0x00000003ff037210 */ /* 0x000fe200007fe4ff */
[----:B--2---:R-:W-:-:S04]  /*04b0*/  FFMA R22, R21, R22, R12 ;  /* 0x0000001615167223 */ /* 0x004fc8000000000c */
[----:B---3--:R-:W-:-:S04]  /*04c0*/  FFMA R20, R19, R20, R22 ;  /* 0x0000001413147223 */ /* 0x008fc80000000016 */
[----:B----4-:R-:W-:-:S04]  /*04d0*/  FFMA R18, R17, R18, R20 ;  /* 0x0000001211127223 */ /* 0x010fc80000000014 */
[----:B-----5:R-:W-:-:S04]  /*04e0*/  FFMA R16, R15, R16, R18 ;  /* 0x000000100f107223 */ /* 0x020fc80000000012 */
[----:B------:R-:W-:-:S04]  /*04f0*/  FFMA R23, R23, R4, R16 ;  /* 0x0000000417177223 */ /* 0x000fc80000000010 */
[----:B------:R-:W-:-:S04]  /*0500*/  FFMA R24, R24, R7, R23 ;  /* 0x0000000718187223 */ /* 0x000fc80000000017 */
[----:B------:R-:W-:-:S04]  /*0510*/  FFMA R8, R25, R8, R24 ;  /* 0x0000000819087223 */ /* 0x000fc80000000018 */
[----:B------:R-:W-:Y:S01]  /*0520*/  FFMA R12, R27, R10, R8 ;  /* 0x0000000a1b0c7223 */ /* 0x000fe20000000008 */
[----:B------:R-:W-:Y:S06]  /*0530*/  BRA.U UP0, `(.L_x_1) ;  /* 0xfffffffd003c7547 */ /* 0x000fec000b83ffff */
.L_x_0:
[----:B------:R-:W-:-:S04]  /*0540*/  ULOP3.LUT UR6, UR20, 0x7, URZ, 0xc0, !UPT ;  /* 0x0000000714067892 */ /* 0x000fc8000f8ec0ff */
[----:B------:R-:W-:-:S09]  /*0550*/  UISETP.NE.AND UP0, UPT, UR6, URZ, UPT ;  /* 0x000000ff0600728c */ /* 0x000fd2000bf05270 */
[----:B------:R-:W-:Y:S05]  /*0560*/  BRA.U !UP0, `(.L_x_2) ;  /* 0x0000000508387547 */ /* 0x000fea000b800000 */
[----:B------:R-:W-:Y:S02]  /*0570*/  UISETP.GE.U32.AND UP0, UPT, UR6, 0x4, UPT ;  /* 0x000000040600788c */ /* 0x000fe4000bf06070 */
[----:B------:R-:W-:-:S04]  /*0580*/  ULOP3.LUT UR5, UR20, 0x3, URZ, 0xc0, !UPT ;  /* 0x0000000314057892 */ /* 0x000fc8000f8ec0ff */
[----:B------:R-:W-:-:S03]  /*0590*/  UISETP.NE.AND UP1, UPT, UR5, URZ, UPT ;  /* 0x000000ff0500728c */ /* 0x000fc6000bf25270 */
[----:B------:R-:W-:Y:S08]  /*05a0*/  BRA.U !UP0, `(.L_x_3) ;  /* 0x00000001087c7547 */ /* 0x000ff0000b800000 */
[----:B------:R-:W1:Y:S01]  /*05b0*/  LDC.64 R6, c[0x0][0x388] ;  /* 0x0000e200ff067b82 */ /* 0x000e620000000a00 */
[----:B------:R-:W2:Y:S01]  /*05c0*/  LDCU.64 UR6, c[0x0][0x380] ;  /* 0x00007000ff0677ac */ /* 0x000ea20008000a00 */
[----:B------:R-:W-:Y:S01]  /*05d0*/  IMAD.U32 R9, RZ, RZ, UR4 ;  /* 0x00000004ff097e24 */ /* 0x000fe2000f8e00ff */
[C---:B------:R-:W-:Y:S02]  /*05e0*/  IADD3 R3, PT, PT, R13.reuse, UR4, RZ ;  /* 0x000000040d037c10 */ /* 0x040fe4000fffe0ff */
[----:B------:R-:W-:Y:S01]  /*05f0*/  IADD3 R10, P0, PT, R13, UR4, RZ ;  /* 0x000000040d0a7c10 */ /* 0x000fe2000ff1e0ff */
[----:B------:R-:W-:Y:S01]  /*0600*/  IMAD R9, R9, UR20, R0 ;  /* 0x0000001409097c24 */ /* 0x000fe2000f8e0200 */
[----:B------:R-:W-:Y:S01]  /*0610*/  MOV R11, UR20 ;  /* 0x00000014000b7c02 */ /* 0x000fe20008000f00 */
[----:B------:R-:W3:Y:S01]  /*0620*/  LDC.64 R4, c[0x0][0x380] ;  /* 0x0000e000ff047b82 */ /* 0x000ee20000000a00 */
[----:B------:R-:W-:Y:S01]  /*0630*/  MOV R15, UR20 ;  /* 0x00000014000f7c02 */ /* 0x000fe20008000f00 */
[----:B-1----:R-:W-:Y:S01]  /*0640*/  IMAD.WIDE R6, R9, 0x4, R6 ;  /* 0x0000000409067825 */ /* 0x002fe200078e0206 */
[----:B------:R-:W-:-:S05]  /*0650*/  MOV R9, UR20 ;  /* 0x0000001400097c02 */ /* 0x000fca0008000f00 */
[----:B------:R-:W-:Y:S02]  /*0660*/  IMAD.WIDE R8, R9, 0x4, R6 ;  /* 0x0000000409087825 */ /* 0x000fe400078e0206 */
[----:B0-----:R-:W4:Y:S02]  /*0670*/  LDG.E R6, desc[UR18][R6.64] ;  /* 0x0000001206067981 */ /* 0x001f24000c1e1900 */
[----:B---3--:R-:W-:Y:S01]  /*0680*/  IMAD.WIDE.U32 R4, R3, 0x4, R4 ;  /* 0x0000000403047825 */ /* 0x008fe200078e0004 */
[----:B------:R-:W-:Y:S01]  /*0690*/  IADD3.X R3, PT, PT, RZ, RZ, RZ, P0, !PT ;  /* 0x000000ffff037210 */ /* 0x000fe200007fe4ff */
[----:B------:R-:W3:Y:S01]  /*06a0*/  LDG.E R17, desc[UR18][R8.64] ;  /* 0x0000001208117981 */ /* 0x000ee2000c1e1900 */
[----:B--2---:R-:W-:-:S03]  /*06b0*/  LEA R2, P0, R10, UR6, 0x2 ;  /* 0x000000060a027c11 */ /* 0x004fc6000f8010ff */
[----:B------:R-:W4:Y:S01]  /*06c0*/  LDG.E R5, desc[UR18][R4.64] ;  /* 0x0000001204057981 */ /* 0x000f22000c1e1900 */
[----:B------:R-:W-:Y:S01]  /*06d0*/  LEA.HI.X R3, R10, UR7, R3, 0x2, P0 ;  /* 0x000000070a037c11 */ /* 0x000fe200080f1403 */
[----:B------:R-:W-:-:S04]  /*06e0*/  IMAD.WIDE R10, R11, 0x4, R8 ;  /* 0x000000040b0a7825 */ /* 0x000fc800078e0208 */
[----:B------:R-:W3:Y:S01]  /*06f0*/  LDG.E R16, desc[UR18][R2.64+0x4] ;  /* 0x0000041202107981 */ /* 0x000ee2000c1e1900 */
[----:B------:R-:W-:-:S03]  /*0700*/  IMAD.WIDE R14, R15, 0x4, R10 ;  /* 0x000000040f0e7825 */ /* 0x000fc600078e020a */
[----:B------:R-:W2:Y:S04]  /*0710*/  LDG.E R19, desc[UR18][R10.64] ;  /* 0x000000120a137981 */ /* 0x000ea8000c1e1900 */
[----:B------:R-:W2:Y:S04]  /*0720*/  LDG.E R18, desc[UR18][R2.64+0x8] ;  /* 0x0000081202127981 */ /* 0x000ea8000c1e1900 */
[----:B------:R-:W5:Y:S04]  /*0730*/  LDG.E R20, desc[UR18][R2.64+0xc] ;  /* 0x00000c1202147981 */ /* 0x000f68000c1e1900 */
[----:B------:R-:W5:Y:S01]  /*0740*/  LDG.E R14, desc[UR18][R14.64] ;  /* 0x000000120e0e7981 */ /* 0x000f62000c1e1900 */
[----:B------:R-:W-:Y:S01]  /*0750*/  UIADD3 UR4, UPT, UPT, UR4, 0x4, URZ ;  /* 0x0000000404047890 */ /* 0x000fe2000fffe0ff */
[----:B----4-:R-:W-:-:S04]  /*0760*/  FFMA R5, R5, R6, R12 ;  /* 0x0000000605057223 */ /* 0x010fc8000000000c */
[----:B---3--:R-:W-:-:S04]  /*0770*/  FFMA R5, R16, R17, R5 ;  /* 0x0000001110057223 */ /* 0x008fc80000000005 */
[----:B--2---:R-:W-:-:S04]  /*0780*/  FFMA R5, R18, R19, R5 ;  /* 0x0000001312057223 */ /* 0x004fc80000000005 */
[----:B-----5:R-:W-:-:S07]  /*0790*/  FFMA R12, R20, R14, R5 ;  /* 0x0000000e140c7223 */ /* 0x020fce0000000005 */
.L_x_3:
[----:B------:R-:W-:Y:S05]  /*07a0*/  BRA.U !UP1, `(.L_x_2) ;  /* 0x0000000109a87547 */ /* 0x000fea000b800000 */
[----:B------:R-:W-:Y:S01]  /*07b0*/  UISETP.NE.AND UP0, UPT, UR5, 0x1, UPT ;  /* 0x000000010500788c */ /* 0x000fe2000bf05270 */
[----:B------:R-:W-:Y:S01]  /*07c0*/  MOV R7, UR4 ;  /* 0x0000000400077c02 */ /* 0x000fe20008000f00 */
[----:B------:R-:W-:Y:S02]  /*07d0*/  ULOP3.LUT UR5, UR20, 0x1, URZ, 0xc0, !UPT ;  /* 0x0000000114057892 */ /* 0x000fe4000f8ec0ff */
[----:B------:R-:W-:Y:S02]  /*07e0*/  MOV R15, UR20 ;  /* 0x00000014000f7c02 */ /* 0x000fe40008000f00 */
[----:B------:R-:W-:Y:S01]  /*07f0*/  UISETP.NE.U32.AND UP1, UPT, UR5, 0x1, UPT ;  /* 0x000000010500788c */ /* 0x000fe2000bf25070 */
[----:B------:R-:W-:-:S04]  /*0800*/  PLOP3.LUT P1, PT, PT, PT, UP0, 0x80, 0x8 ;  /* 0x000000000008781c */ /* 0x000fc80003f2f008 */
[----:B------:R-:W1:Y:S01]  /*0810*/  @UP0 LDCU.128 UR8, c[0x0][0x380] ;  /* 0x00007000ff0807ac */ /* 0x000e620008000c00 */
[----:B------:R-:W-:Y:S01]  /*0820*/  PLOP3.LUT P0, PT, PT, PT, UP1, 0x80, 0x8 ;  /* 0x000000000008781c */ /* 0x000fe20003f0f018 */
[----:B------:R-:W2:Y:S04]  /*0830*/  @UP0 LDCU.64 UR6, c[0x0][0x380] ;  /* 0x00007000ff0607ac */ /* 0x000ea80008000a00 */
[----:B------:R-:W3:Y:S03]  /*0840*/  @!UP1 LDCU.128 UR12, c[0x0][0x380] ;  /* 0x00007000ff0c97ac */ /* 0x000ee60008000c00 */
[C---:B------:R-:W-:Y:S02]  /*0850*/  @P1 IADD3 R3, PT, PT, R13.reuse, UR4, RZ ;  /* 0x000000040d031c10 */ /* 0x040fe4000fffe0ff */
[----:B------:R-:W-:Y:S01]  /*0860*/  @P1 IADD3 R6, P2, PT, R13, UR4, RZ ;  /* 0x000000040d061c10 */ /* 0x000fe2000ff5e0ff */
[----:B------:R-:W-:Y:S01]  /*0870*/  @UP0 UIADD3 UR4, UPT, UPT, UR4, 0x2, URZ ;  /* 0x0000000204040890 */ /* 0x000fe2000fffe0ff */
[----:B-1----:R-:W-:Y:S01]  /*0880*/  MOV R11, UR9 ;  /* 0x00000009000b7c02 */ /* 0x002fe20008000f00 */
[----:B------:R-:W-:Y:S01]  /*0890*/  IMAD.U32 R10, RZ, RZ, UR8 ;  /* 0x00000008ff0a7e24 */ /* 0x000fe2000f8e00ff */
[----:B------:R-:W-:-:S02]  /*08a0*/  MOV R4, UR10 ;  /* 0x0000000a00047c02 */ /* 0x000fc40008000f00 */
[----:B------:R-:W-:Y:S01]  /*08b0*/  MOV R5, UR11 ;  /* 0x0000000b00057c02 */ /* 0x000fe20008000f00 */
[----:B------:R-:W-:-:S04]  /*08c0*/  @P1 IMAD.WIDE.U32 R10, R3, 0x4, R10 ;  /* 0x00000004030a1825 */ /* 0x000fc800078e000a */
[----:B------:R-:W-:Y:S01]  /*08d0*/  @P1 IMAD R3, R7, UR20, R0 ;  /* 0x0000001407031c24 */ /* 0x000fe2000f8e0200 */
[----:B------:R-:W-:Y:S01]  /*08e0*/  @P1 IADD3.X R7, PT, PT, RZ, RZ, RZ, P2, !PT ;  /* 0x000000ffff071210 */ /* 0x000fe200017fe4ff */
[----:B------:R-:W-:Y:S01]  /*08f0*/  IMAD.U32 R19, RZ, RZ, UR4 ;  /* 0x00000004ff137e24 */ /* 0x000fe2000f8e00ff */
[C---:B--2---:R-:W-:Y:S01]  /*0900*/  @P1 LEA R2, P2, R6.reuse, UR6, 0x2 ;  /* 0x0000000606021c11 */ /* 0x044fe2000f8410ff */
[----:B------:R-:W-:Y:S01]  /*0910*/  @P1 IMAD.WIDE R4, R3, 0x4, R4 ;  /* 0x0000000403041825 */ /* 0x000fe200078e0204 */
[----:B------:R-:W-:Y:S01]  /*0920*/  @!P0 IADD3 R17, PT, PT, R13, UR4, RZ ;  /* 0x000000040d118c10 */ /* 0x000fe2000fffe0ff */
[----:B0-----:R-:W2:Y:S01]  /*0930*/  @P1 LDG.E R11, desc[UR18][R10.64] ;  /* 0x000000120a0b1981 */ /* 0x001ea2000c1e1900 */
[----:B------:R-:W-:Y:S01]  /*0940*/  @P1 LEA.HI.X R3, R6, UR7, R7, 0x2, P2 ;  /* 0x0000000706031c11 */ /* 0x000fe200090f1407 */
[----:B------:R-:W-:Y:S01]  /*0950*/  @!P0 IMAD R19, R19, UR20, R0 ;  /* 0x0000001413138c24 */ /* 0x000fe2000f8e0200 */
[----:B---3--:R-:W-:Y:S01]  /*0960*/  MOV R6, UR12 ;  /* 0x0000000c00067c02 */ /* 0x008fe20008000f00 */
[----:B------:R-:W-:Y:S01]  /*0970*/  @P1 IMAD.WIDE R14, R15, 0x4, R4 ;  /* 0x000000040f0e1825 */ /* 0x000fe200078e0204 */
[----:B------:R-:W-:Y:S01]  /*0980*/  MOV R7, UR13 ;  /* 0x0000000d00077c02 */ /* 0x000fe20008000f00 */
[----:B------:R-:W2:Y:S01]  /*0990*/  @P1 LDG.E R4, desc[UR18][R4.64] ;  /* 0x0000001204041981 */ /* 0x000ea2000c1e1900 */
[----:B------:R-:W-:-:S02]  /*09a0*/  MOV R8, UR14 ;  /* 0x0000000e00087c02 */ /* 0x000fc40008000f00 */
[----:B------:R-:W-:Y:S01]  /*09b0*/  MOV R9, UR15 ;  /* 0x0000000f00097c02 */ /* 0x000fe20008000f00 */
[----:B------:R-:W-:Y:S01]  /*09c0*/  @!P0 IMAD.WIDE.U32 R6, R17, 0x4, R6 ;  /* 0x0000000411068825 */ /* 0x000fe200078e0006 */
[----:B------:R-:W3:Y:S03]  /*09d0*/  @P1 LDG.E R14, desc[UR18][R14.64] ;  /* 0x000000120e0e1981 */ /* 0x000ee6000c1e1900 */
[----:B------:R-:W-:Y:S01]  /*09e0*/  @!P0 IMAD.WIDE R8, R19, 0x4, R8 ;  /* 0x0000000413088825 */ /* 0x000fe200078e0208 */
[----:B------:R-:W3:Y:S04]  /*09f0*/  @P1 LDG.E R2, desc[UR18][R2.64+0x4] ;  /* 0x0000041202021981 */ /* 0x000ee8000c1e1900 */
[----:B------:R-:W4:Y:S04]  /*0a00*/  @!P0 LDG.E R7, desc[UR18][R6.64] ;  /* 0x0000001206078981 */ /* 0x000f28000c1e1900 */
[----:B------:R-:W4:Y:S01]  /*0a10*/  @!P0 LDG.E R8, desc[UR18][R8.64] ;  /* 0x0000001208088981 */ /* 0x000f22000c1e1900 */
[----:B--2---:R-:W-:-:S04]  /*0a20*/  @P1 FFMA R11, R11, R4, R12 ;  /* 0x000000040b0b1223 */ /* 0x004fc8000000000c */
[----:B---3--:R-:W-:-:S04]  /*0a30*/  @P1 FFMA R12, R2, R14, R11 ;  /* 0x0000000e020c1223 */ /* 0x008fc8000000000b */
[----:B----4-:R-:W-:-:S07]  /*0a40*/  @!P0 FFMA R12, R7, R8, R12 ;  /* 0x00000008070c8223 */ /* 0x010fce000000000c */
.L_x_2:
[----:B------:R-:W1:Y:S01]  /*0a50*/  LDC.64 R2, c[0x0][0x390] ;  /* 0x0000e400ff027b82 */ /* 0x000e620000000a00 */
[----:B------:R-:W-:-:S05]  /*0a60*/  IADD3 R13, PT, PT, R0, R13, RZ ;  /* 0x0000000d000d7210 */ /* 0x000fca0007ffe0ff */
[----:B-1----:R-:W-:-:S05]  /*0a70*/  IMAD.WIDE R2, R13, 0x4, R2 ;  /* 0x000000040d027825 */ /* 0x002fca00078e0202 */
[----:B0-----:R-:W-:Y:S01]  /*0a80*/  STG.E desc[UR18][R2.64], R12 ;  /* 0x0000000c02007986 */ /* 0x001fe2000c101912 */
[----:B------:R-:W-:Y:S05]  /*0a90*/  EXIT ;  /* 0x000000000000794d */ /* 0x000fea0003800000 */
.L_x_4:
[----:B------:R-:W-:-:S00]  /*0aa0*/  BRA `(.L_x_4) ;  /* 0xfffffffc00fc7947 */ /* 0x000fc0000383ffff */
[----:B------:R-:W-:-:S00]  /*0ab0*/  NOP ;  /* 0x0000000000007918 */ /* 0x000fc00000000000 */
        /* <DEDUP_REMOVED lines=12> */
.L_x_5:


//--------------------- .nv.shared.reserved.0     --------------------------
	.section	.nv.shared.reserved.0,"aw",@nobits
	.weak		__nv_reservedSMEM_offset_0_alias
	.size		__nv_reservedSMEM_offset_0_alias, 0, 64
	.other		__nv_reservedSMEM_offset_0_alias,@"STO_CUDA_RESERVED_SHARED STV_DEFAULT"
__nv_reservedSMEM_offset_0_alias:
	.zero		0
	.zero		64


//--------------------- .nv.constant0._Z10gemm_naivePfS_S_i --------------------------
	.section	.nv.constant0._Z10gemm_naivePfS_S_i,"a",@progbits
	.sectionflags	@""
	.align	4
.nv.constant0._Z10gemm_naivePfS_S_i:
	.zero		924


//--------------------- SYMBOLS --------------------------

	.type		.nv.reservedSmem.offset0,@object
	.size		.nv.reservedSmem.offset0,0x4
